//
// Generated by NVIDIA NVVM Compiler
//
// Compiler Build ID: CL-36424714
// Cuda compilation tools, release 13.0, V13.0.88
// Based on NVVM 20.0.0
//

.version 9.0
.target sm_100
.address_size 64

	// .globl	resultPixel
.const .align 4 .u32 CountOfTrns = 512;
.const .align 4 .b8 trPoint1[6144];
.const .align 4 .b8 trPoint2[6144];
.const .align 4 .b8 trPoint3[6144];
.const .align 4 .b8 normals[6144];
.const .align 4 .b8 dRatios[2048];
.const .align 4 .b8 colors[6144];

.visible .entry resultPixel(
	.param .u64 .ptr .align 1 resultPixel_param_0,
	.param .align 4 .b8 resultPixel_param_1[12],
	.param .u32 resultPixel_param_2,
	.param .u64 .ptr .align 1 resultPixel_param_3
)
{
	.reg .pred 	%p<2>;
	.reg .b32 	%r<7>;
	.reg .b64 	%rd<5>;

	ld.param.u32 	%r2, [resultPixel_param_2];
	ld.param.u64 	%rd1, [resultPixel_param_3];
	mov.u32 	%r3, %ntid.x;
	mov.u32 	%r4, %ctaid.x;
	mov.u32 	%r5, %tid.x;
	mad.lo.s32 	%r1, %r3, %r4, %r5;
	setp.ge.s32 	%p1, %r1, %r2;
	@%p1 bra 	$L__BB0_2;
	cvta.to.global.u64 	%rd2, %rd1;
	mul.wide.s32 	%rd3, %r1, 12;
	add.s64 	%rd4, %rd2, %rd3;
	mov.b32 	%r6, 1132396544;
	st.global.u32 	[%rd4], %r6;
	st.global.u32 	[%rd4+4], %r6;
$L__BB0_2:
	ret;

}


// ===== COMPILED SASS (sm_100) =====

	.target	sm_100

	.elftype	@"ET_EXEC"


//--------------------- .note.nv.tkinfo           --------------------------
	.section	.note.nv.tkinfo,"",@"SHT_NOTE"
	.sectionflags	@"SHF_NOTE_NV_TKINFO"
	.tkinfo
        /*0018*/ 	.word	0x00000002
        /*0030*/ 	.string	""
        /*0030*/ 	.string	"ptxas"
        /*0030*/ 	.string	"Cuda compilation tools, release 13.0, V13.0.88"
        /*0030*/ 	.string	"Build cuda_13.0.r13.0/compiler.36424714_0"
        /*0030*/ 	.string	"-arch sm_100 -m 64 "



//--------------------- .note.nv.cuinfo           --------------------------
	.section	.note.nv.cuinfo,"",@"SHT_NOTE"
	.sectionflags	@"SHF_NOTE_NV_CUINFO"
        /*0018*/ 	.short	0x0002
        /*001a*/ 	.short	0x0064
        /*001c*/ 	.short	0x0082
	.zero		2


//--------------------- .nv.info                  --------------------------
	.section	.nv.info,"",@"SHT_CUDA_INFO"
	.align	4


	//----- nvinfo : EIATTR_REGCOUNT
	.align		4
        /*0000*/ 	.byte	0x04, 0x2f
        /*0002*/ 	.short	(.L_8 - .L_7)
	.align		4
.L_7:
        /*0004*/ 	.word	index@(resultPixel)
        /*0008*/ 	.word	0x0000000a


	//----- nvinfo : EIATTR_FRAME_SIZE
	.align		4
.L_8:
        /*000c*/ 	.byte	0x04, 0x11
        /*000e*/ 	.short	(.L_10 - .L_9)
	.align		4
.L_9:
        /*0010*/ 	.word	index@(resultPixel)
        /*0014*/ 	.word	0x00000000


	//----- nvinfo : EIATTR_MIN_STACK_SIZE
	.align		4
.L_10:
        /*0018*/ 	.byte	0x04, 0x12
        /*001a*/ 	.short	(.L_12 - .L_11)
	.align		4
.L_11:
        /*001c*/ 	.word	index@(resultPixel)
        /*0020*/ 	.word	0x00000000
.L_12:


//--------------------- .nv.compat                --------------------------
	.section	.nv.compat,"",@"SHT_CUDA_COMPAT_INFO"
	.align	4
        /*0000*/ 	.byte	0x02, 0x09, 0x00, 0x00, 0x02, 0x02, 0x01, 0x00, 0x02, 0x05, 0x05, 0x00, 0x03, 0x07, 0x01, 0x01
        /*0010*/ 	.byte	0x02, 0x03, 0x00, 0x00, 0x02, 0x06, 0x01, 0x00, 0x04, 0x0b, 0x08, 0x00, 0x09, 0x00, 0x00, 0x00
        /*0020*/ 	.byte	0x00, 0x00, 0x00, 0x00


//--------------------- .nv.info.resultPixel      --------------------------
	.section	.nv.info.resultPixel,"",@"SHT_CUDA_INFO"
	.sectionflags	@""
	.align	4


	//----- nvinfo : EIATTR_CUDA_API_VERSION
	.align		4
        /*0000*/ 	.byte	0x04, 0x37
        /*0002*/ 	.short	(.L_14 - .L_13)
.L_13:
        /*0004*/ 	.word	0x00000082


	//----- nvinfo : EIATTR_KPARAM_INFO
	.align		4
.L_14:
        /*0008*/ 	.byte	0x04, 0x17
        /*000a*/ 	.short	(.L_16 - .L_15)
.L_15:
        /*000c*/ 	.word	0x00000000
        /*0010*/ 	.short	0x0003
        /*0012*/ 	.short	0x0018
        /*0014*/ 	.byte	0x00, 0xf5, 0x21, 0x00


	//----- nvinfo : EIATTR_KPARAM_INFO
	.align		4
.L_16:
        /*0018*/ 	.byte	0x04, 0x17
        /*001a*/ 	.short	(.L_18 - .L_17)
.L_17:
        /*001c*/ 	.word	0x00000000
        /*0020*/ 	.short	0x0002
        /*0022*/ 	.short	0x0014
        /*0024*/ 	.byte	0x00, 0xf0, 0x11, 0x00


	//----- nvinfo : EIATTR_KPARAM_INFO
	.align		4
.L_18:
        /*0028*/ 	.byte	0x04, 0x17
        /*002a*/ 	.short	(.L_20 - .L_19)
.L_19:
        /*002c*/ 	.word	0x00000000
        /*0030*/ 	.short	0x0001
        /*0032*/ 	.short	0x0008
        /*0034*/ 	.byte	0x00, 0xf0, 0x31, 0x00


	//----- nvinfo : EIATTR_KPARAM_INFO
	.align		4
.L_20:
        /*0038*/ 	.byte	0x04, 0x17
        /*003a*/ 	.short	(.L_22 - .L_21)
.L_21:
        /*003c*/ 	.word	0x00000000
        /*0040*/ 	.short	0x0000
        /*0042*/ 	.short	0x0000
        /*0044*/ 	.byte	0x00, 0xf5, 0x21, 0x00


	//----- nvinfo : EIATTR_SPARSE_MMA_MASK
	.align		4
.L_22:
        /*0048*/ 	.byte	0x03, 0x50
        /*004a*/ 	.short	0x0000


	//----- nvinfo : EIATTR_MAXREG_COUNT
	.align		4
        /*004c*/ 	.byte	0x03, 0x1b
        /*004e*/ 	.short	0x00ff


	//----- nvinfo : EIATTR_MERCURY_ISA_VERSION
	.align		4
        /*0050*/ 	.byte	0x03, 0x5f
        /*0052*/ 	.short	0x0101


	//----- nvinfo : EIATTR_VRC_CTA_INIT_COUNT
	.align		4
        /*0054*/ 	.byte	0x02, 0x4a
	.zero		1
	.zero		1


	//----- nvinfo : EIATTR_EXIT_INSTR_OFFSETS
	.align		4
        /*0058*/ 	.byte	0x04, 0x1c
        /*005a*/ 	.short	(.L_24 - .L_23)


	//   ....[0]....
.L_23:
        /*005c*/ 	.word	0x00000070


	//   ....[1]....
        /*0060*/ 	.word	0x000000e0


	//----- nvinfo : EIATTR_CBANK_PARAM_SIZE
	.align		4
.L_24:
        /*0064*/ 	.byte	0x03, 0x19
        /*0066*/ 	.short	0x0020


	//----- nvinfo : EIATTR_PARAM_CBANK
	.align		4
        /*0068*/ 	.byte	0x04, 0x0a
        /*006a*/ 	.short	(.L_26 - .L_25)
	.align		4
.L_25:
        /*006c*/ 	.word	index@(.nv.constant0.resultPixel)
        /*0070*/ 	.short	0x0380
        /*0072*/ 	.short	0x0020


	//----- nvinfo : EIATTR_SW_WAR
	.align		4
.L_26:
        /*0074*/ 	.byte	0x04, 0x36
        /*0076*/ 	.short	(.L_28 - .L_27)
.L_27:
        /*0078*/ 	.word	0x00000008
.L_28:


//--------------------- .nv.callgraph             --------------------------
	.section	.nv.callgraph,"",@"SHT_CUDA_CALLGRAPH"
	.align	4
	.sectionentsize	8
	.align		4
        /*0000*/ 	.word	0x00000000
	.align		4
        /*0004*/ 	.word	0xffffffff
	.align		4
        /*0008*/ 	.word	0x00000000
	.align		4
        /*000c*/ 	.word	0xfffffffe
	.align		4
        /*0010*/ 	.word	0x00000000
	.align		4
        /*0014*/ 	.word	0xfffffffd
	.align		4
        /*0018*/ 	.word	0x00000000
	.align		4
        /*001c*/ 	.word	0xfffffffc


//--------------------- .nv.constant3             --------------------------
	.section	.nv.constant3,"a",@progbits
	.align	4
.nv.constant3:
	.type		CountOfTrns,@object
	.size		CountOfTrns,(trPoint1 - CountOfTrns)
CountOfTrns:
        /*0000*/ 	.byte	0x00, 0x02, 0x00, 0x00
	.type		trPoint1,@object
	.size		trPoint1,(trPoint2 - trPoint1)
trPoint1:
	.zero		6144
	.type		trPoint2,@object
	.size		trPoint2,(trPoint3 - trPoint2)
trPoint2:
	.zero		6144
	.type		trPoint3,@object
	.size		trPoint3,(normals - trPoint3)
trPoint3:
	.zero		6144
	.type		normals,@object
	.size		normals,(dRatios - normals)
normals:
	.zero		6144
	.type		dRatios,@object
	.size		dRatios,(colors - dRatios)
dRatios:
	.zero		2048
	.type		colors,@object
	.size		colors,(.L_6 - colors)
colors:
	.zero		6144
.L_6:


//--------------------- .text.resultPixel         --------------------------
	.section	.text.resultPixel,"ax",@progbits
	.align	128
        .global         resultPixel
        .type           resultPixel,@function
        .size           resultPixel,(.L_x_1 - resultPixel)
        .other          resultPixel,@"STO_CUDA_ENTRY STV_DEFAULT"
resultPixel:
.text.resultPixel:
[----:B------:R-:W-:Y:S01]  /*0000*/  LDC R1, c[0x0][0x37c] ;  /* 0x0000df00ff017b82 */ /* 0x000fe20000000800 */
[----:B------:R-:W0:Y:S01]  /*0010*/  S2R R5, SR_CTAID.X ;  /* 0x0000000000057919 */ /* 0x000e220000002500 */
[----:B------:R-:W0:Y:S01]  /*0020*/  LDCU UR4, c[0x0][0x360] ;  /* 0x00006c00ff0477ac */ /* 0x000e220008000800 */
[----:B------:R-:W0:Y:S01]  /*0030*/  S2R R0, SR_TID.X ;  /* 0x0000000000007919 */ /* 0x000e220000002100 */
[----:B------:R-:W1:Y:S01]  /*0040*/  LDCU UR5, c[0x0][0x394] ;  /* 0x00007280ff0577ac */ /* 0x000e620008000800 */
[----:B0-----:R-:W-:-:S05]  /*0050*/  IMAD R5, R5, UR4, R0 ;  /* 0x0000000405057c24 */ /* 0x001fca000f8e0200 */
[----:B-1----:R-:W-:-:S13]  /*0060*/  ISETP.GE.AND P0, PT, R5, UR5, PT ;  /* 0x0000000505007c0c */ /* 0x002fda000bf06270 */
[----:B------:R-:W-:Y:S05]  /*0070*/  @P0 EXIT ;  /* 0x000000000000094d */ /* 0x000fea0003800000 */
[----:B------:R-:W0:Y:S01]  /*0080*/  LDC.64 R2, c[0x0][0x398] ;  /* 0x0000e600ff027b82 */ /* 0x000e220000000a00 */
[----:B------:R-:W1:Y:S01]  /*0090*/  LDCU.64 UR4, c[0x0][0x358] ;  /* 0x00006b00ff0477ac */ /* 0x000e620008000a00 */
[----:B------:R-:W-:Y:S02]  /*00a0*/  HFMA2 R7, -RZ, RZ, 3.748046875, 0 ;  /* 0x437f0000ff077431 */ /* 0x000fe400000001ff */
[----:B0-----:R-:W-:-:S05]  /*00b0*/  IMAD.WIDE R2, R5, 0xc, R2 ;  /* 0x0000000c05027825 */ /* 0x001fca00078e0202 */
[----:B-1----:R-:W-:Y:S04]  /*00c0*/  STG.E desc[UR4][R2.64], R7 ;  /* 0x0000000702007986 */ /* 0x002fe8000c101904 */
[----:B------:R-:W-:Y:S01]  /*00d0*/  STG.E desc[UR4][R2.64+0x4], R7 ;  /* 0x0000040702007986 */ /* 0x000fe2000c101904 */
[----:B------:R-:W-:Y:S05]  /*00e0*/  EXIT ;  /* 0x000000000000794d */ /* 0x000fea0003800000 */
.L_x_0:
[----:B------:R-:W-:-:S00]  /*00f0*/  BRA `(.L_x_0) ;  /* 0xfffffffc00fc7947 */ /* 0x000fc0000383ffff */
[----:B------:R-:W-:-:S00]  /*0100*/  NOP ;  /* 0x0000000000007918 */ /* 0x000fc00000000000 */
[----:B------:R-:W-:-:S00]  /*0110*/  NOP ;  /* 0x0000000000007918 */ /* 0x000fc00000000000 */
[----:B------:R-:W-:-:S00]  /*0120*/  NOP ;  /* 0x0000000000007918 */ /* 0x000fc00000000000 */
[----:B------:R-:W-:-:S00]  /*0130*/  NOP ;  /* 0x0000000000007918 */ /* 0x000fc00000000000 */
[----:B------:R-:W-:-:S00]  /*0140*/  NOP ;  /* 0x0000000000007918 */ /* 0x000fc00000000000 */
[----:B------:R-:W-:-:S00]  /*0150*/  NOP ;  /* 0x0000000000007918 */ /* 0x000fc00000000000 */
[----:B------:R-:W-:-:S00]  /*0160*/  NOP ;  /* 0x0000000000007918 */ /* 0x000fc00000000000 */
[----:B------:R-:W-:-:S00]  /*0170*/  NOP ;  /* 0x0000000000007918 */ /* 0x000fc00000000000 */
.L_x_1:


//--------------------- .nv.shared.reserved.0     --------------------------
	.section	.nv.shared.reserved.0,"aw",@nobits
	.weak		__nv_reservedSMEM_offset_0_alias
	.size		__nv_reservedSMEM_offset_0_alias, 0, 64
	.other		__nv_reservedSMEM_offset_0_alias,@"STO_CUDA_RESERVED_SHARED STV_DEFAULT"
__nv_reservedSMEM_offset_0_alias:
	.zero		0
	.zero		64


//--------------------- .nv.constant0.resultPixel --------------------------
	.section	.nv.constant0.resultPixel,"a",@progbits
	.sectionflags	@""
	.align	4
.nv.constant0.resultPixel:
	.zero		928


//--------------------- SYMBOLS --------------------------

	.type		.nv.reservedSmem.offset0,@object
	.size		.nv.reservedSmem.offset0,0x4
